//
// Generated by NVIDIA NVVM Compiler
//
// Compiler Build ID: CL-36424714
// Cuda compilation tools, release 13.0, V13.0.88
// Based on NVVM 20.0.0
//

.version 9.0
.target sm_100
.address_size 64

	// .globl	_Z16grayscale_kernelPhS_ii

.visible .entry _Z16grayscale_kernelPhS_ii(
	.param .u64 .ptr .align 1 _Z16grayscale_kernelPhS_ii_param_0,
	.param .u64 .ptr .align 1 _Z16grayscale_kernelPhS_ii_param_1,
	.param .u32 _Z16grayscale_kernelPhS_ii_param_2,
	.param .u32 _Z16grayscale_kernelPhS_ii_param_3
)
{
	.reg .pred 	%p<4>;
	.reg .b16 	%rs<4>;
	.reg .b32 	%r<16>;
	.reg .b64 	%rd<9>;
	.reg .b64 	%fd<7>;

	ld.param.u64 	%rd1, [_Z16grayscale_kernelPhS_ii_param_0];
	ld.param.u64 	%rd2, [_Z16grayscale_kernelPhS_ii_param_1];
	ld.param.u32 	%r3, [_Z16grayscale_kernelPhS_ii_param_2];
	ld.param.u32 	%r4, [_Z16grayscale_kernelPhS_ii_param_3];
	mov.u32 	%r6, %ctaid.x;
	mov.u32 	%r7, %ntid.x;
	mov.u32 	%r8, %tid.x;
	mad.lo.s32 	%r1, %r6, %r7, %r8;
	mov.u32 	%r9, %ctaid.y;
	mov.u32 	%r10, %ntid.y;
	mov.u32 	%r11, %tid.y;
	mad.lo.s32 	%r12, %r9, %r10, %r11;
	setp.ge.s32 	%p1, %r1, %r3;
	setp.ge.s32 	%p2, %r12, %r4;
	or.pred  	%p3, %p1, %p2;
	@%p3 bra 	$L__BB0_2;
	cvta.to.global.u64 	%rd3, %rd1;
	cvta.to.global.u64 	%rd4, %rd2;
	mad.lo.s32 	%r13, %r3, %r12, %r1;
	mul.lo.s32 	%r14, %r13, 3;
	cvt.s64.s32 	%rd5, %r14;
	add.s64 	%rd6, %rd3, %rd5;
	ld.global.u8 	%rs1, [%rd6];
	ld.global.u8 	%rs2, [%rd6+1];
	ld.global.u8 	%rs3, [%rd6+2];
	cvt.rn.f64.u16 	%fd1, %rs1;
	cvt.rn.f64.u16 	%fd2, %rs2;
	mul.f64 	%fd3, %fd2, 0d3FE6B851EB851EB8;
	fma.rn.f64 	%fd4, %fd1, 0d3FCAE147AE147AE1, %fd3;
	cvt.rn.f64.u16 	%fd5, %rs3;
	fma.rn.f64 	%fd6, %fd5, 0d3FB1EB851EB851EC, %fd4;
	cvt.rzi.u32.f64 	%r15, %fd6;
	cvt.s64.s32 	%rd7, %r13;
	add.s64 	%rd8, %rd4, %rd7;
	st.global.u8 	[%rd8], %r15;
$L__BB0_2:
	ret;

}


// ===== COMPILED SASS (sm_100) =====

	.target	sm_100

	.elftype	@"ET_EXEC"


//--------------------- .note.nv.tkinfo           --------------------------
	.section	.note.nv.tkinfo,"",@"SHT_NOTE"
	.sectionflags	@"SHF_NOTE_NV_TKINFO"
	.tkinfo
        /*0018*/ 	.word	0x00000002
        /*0030*/ 	.string	""
        /*0030*/ 	.string	"ptxas"
        /*0030*/ 	.string	"Cuda compilation tools, release 13.0, V13.0.88"
        /*0030*/ 	.string	"Build cuda_13.0.r13.0/compiler.36424714_0"
        /*0030*/ 	.string	"-arch sm_100 -m 64 "



//--------------------- .note.nv.cuinfo           --------------------------
	.section	.note.nv.cuinfo,"",@"SHT_NOTE"
	.sectionflags	@"SHF_NOTE_NV_CUINFO"
        /*0018*/ 	.short	0x0002
        /*001a*/ 	.short	0x0064
        /*001c*/ 	.short	0x0082
	.zero		2


//--------------------- .nv.info                  --------------------------
	.section	.nv.info,"",@"SHT_CUDA_INFO"
	.align	4


	//----- nvinfo : EIATTR_REGCOUNT
	.align		4
        /*0000*/ 	.byte	0x04, 0x2f
        /*0002*/ 	.short	(.L_1 - .L_0)
	.align		4
.L_0:
        /*0004*/ 	.word	index@(_Z16grayscale_kernelPhS_ii)
        /*0008*/ 	.word	0x0000000e


	//----- nvinfo : EIATTR_FRAME_SIZE
	.align		4
.L_1:
        /*000c*/ 	.byte	0x04, 0x11
        /*000e*/ 	.short	(.L_3 - .L_2)
	.align		4
.L_2:
        /*0010*/ 	.word	index@(_Z16grayscale_kernelPhS_ii)
        /*0014*/ 	.word	0x00000000


	//----- nvinfo : EIATTR_MIN_STACK_SIZE
	.align		4
.L_3:
        /*0018*/ 	.byte	0x04, 0x12
        /*001a*/ 	.short	(.L_5 - .L_4)
	.align		4
.L_4:
        /*001c*/ 	.word	index@(_Z16grayscale_kernelPhS_ii)
        /*0020*/ 	.word	0x00000000
.L_5:


//--------------------- .nv.compat                --------------------------
	.section	.nv.compat,"",@"SHT_CUDA_COMPAT_INFO"
	.align	4
        /*0000*/ 	.byte	0x02, 0x09, 0x00, 0x00, 0x02, 0x02, 0x01, 0x00, 0x02, 0x05, 0x05, 0x00, 0x03, 0x07, 0x01, 0x01
        /*0010*/ 	.byte	0x02, 0x03, 0x00, 0x00, 0x02, 0x06, 0x01, 0x00, 0x04, 0x0b, 0x08, 0x00, 0x01, 0x00, 0x00, 0x00
        /*0020*/ 	.byte	0x00, 0x00, 0x00, 0x00


//--------------------- .nv.info._Z16grayscale_kernelPhS_ii --------------------------
	.section	.nv.info._Z16grayscale_kernelPhS_ii,"",@"SHT_CUDA_INFO"
	.sectionflags	@""
	.align	4


	//----- nvinfo : EIATTR_CUDA_API_VERSION
	.align		4
        /*0000*/ 	.byte	0x04, 0x37
        /*0002*/ 	.short	(.L_7 - .L_6)
.L_6:
        /*0004*/ 	.word	0x00000082


	//----- nvinfo : EIATTR_KPARAM_INFO
	.align		4
.L_7:
        /*0008*/ 	.byte	0x04, 0x17
        /*000a*/ 	.short	(.L_9 - .L_8)
.L_8:
        /*000c*/ 	.word	0x00000000
        /*0010*/ 	.short	0x0003
        /*0012*/ 	.short	0x0014
        /*0014*/ 	.byte	0x00, 0xf0, 0x11, 0x00


	//----- nvinfo : EIATTR_KPARAM_INFO
	.align		4
.L_9:
        /*0018*/ 	.byte	0x04, 0x17
        /*001a*/ 	.short	(.L_11 - .L_10)
.L_10:
        /*001c*/ 	.word	0x00000000
        /*0020*/ 	.short	0x0002
        /*0022*/ 	.short	0x0010
        /*0024*/ 	.byte	0x00, 0xf0, 0x11, 0x00


	//----- nvinfo : EIATTR_KPARAM_INFO
	.align		4
.L_11:
        /*0028*/ 	.byte	0x04, 0x17
        /*002a*/ 	.short	(.L_13 - .L_12)
.L_12:
        /*002c*/ 	.word	0x00000000
        /*0030*/ 	.short	0x0001
        /*0032*/ 	.short	0x0008
        /*0034*/ 	.byte	0x00, 0xf5, 0x21, 0x00


	//----- nvinfo : EIATTR_KPARAM_INFO
	.align		4
.L_13:
        /*0038*/ 	.byte	0x04, 0x17
        /*003a*/ 	.short	(.L_15 - .L_14)
.L_14:
        /*003c*/ 	.word	0x00000000
        /*0040*/ 	.short	0x0000
        /*0042*/ 	.short	0x0000
        /*0044*/ 	.byte	0x00, 0xf5, 0x21, 0x00


	//----- nvinfo : EIATTR_SPARSE_MMA_MASK
	.align		4
.L_15:
        /*0048*/ 	.byte	0x03, 0x50
        /*004a*/ 	.short	0x0000


	//----- nvinfo : EIATTR_MAXREG_COUNT
	.align		4
        /*004c*/ 	.byte	0x03, 0x1b
        /*004e*/ 	.short	0x00ff


	//----- nvinfo : EIATTR_MERCURY_ISA_VERSION
	.align		4
        /*0050*/ 	.byte	0x03, 0x5f
        /*0052*/ 	.short	0x0101


	//----- nvinfo : EIATTR_VRC_CTA_INIT_COUNT
	.align		4
        /*0054*/ 	.byte	0x02, 0x4a
	.zero		1
	.zero		1


	//----- nvinfo : EIATTR_EXIT_INSTR_OFFSETS
	.align		4
        /*0058*/ 	.byte	0x04, 0x1c
        /*005a*/ 	.short	(.L_17 - .L_16)


	//   ....[0]....
.L_16:
        /*005c*/ 	.word	0x000000c0


	//   ....[1]....
        /*0060*/ 	.word	0x00000260


	//----- nvinfo : EIATTR_CBANK_PARAM_SIZE
	.align		4
.L_17:
        /*0064*/ 	.byte	0x03, 0x19
        /*0066*/ 	.short	0x0018


	//----- nvinfo : EIATTR_PARAM_CBANK
	.align		4
        /*0068*/ 	.byte	0x04, 0x0a
        /*006a*/ 	.short	(.L_19 - .L_18)
	.align		4
.L_18:
        /*006c*/ 	.word	index@(.nv.constant0._Z16grayscale_kernelPhS_ii)
        /*0070*/ 	.short	0x0380
        /*0072*/ 	.short	0x0018


	//----- nvinfo : EIATTR_SW_WAR
	.align		4
.L_19:
        /*0074*/ 	.byte	0x04, 0x36
        /*0076*/ 	.short	(.L_21 - .L_20)
.L_20:
        /*0078*/ 	.word	0x00000008
.L_21:


//--------------------- .nv.callgraph             --------------------------
	.section	.nv.callgraph,"",@"SHT_CUDA_CALLGRAPH"
	.align	4
	.sectionentsize	8
	.align		4
        /*0000*/ 	.word	0x00000000
	.align		4
        /*0004*/ 	.word	0xffffffff
	.align		4
        /*0008*/ 	.word	0x00000000
	.align		4
        /*000c*/ 	.word	0xfffffffe
	.align		4
        /*0010*/ 	.word	0x00000000
	.align		4
        /*0014*/ 	.word	0xfffffffd
	.align		4
        /*0018*/ 	.word	0x00000000
	.align		4
        /*001c*/ 	.word	0xfffffffc


//--------------------- .text._Z16grayscale_kernelPhS_ii --------------------------
	.section	.text._Z16grayscale_kernelPhS_ii,"ax",@progbits
	.align	128
        .global         _Z16grayscale_kernelPhS_ii
        .type           _Z16grayscale_kernelPhS_ii,@function
        .size           _Z16grayscale_kernelPhS_ii,(.L_x_1 - _Z16grayscale_kernelPhS_ii)
        .other          _Z16grayscale_kernelPhS_ii,@"STO_CUDA_ENTRY STV_DEFAULT"
_Z16grayscale_kernelPhS_ii:
.text._Z16grayscale_kernelPhS_ii:
[----:B------:R-:W-:Y:S01]  /*0000*/  LDC R1, c[0x0][0x37c] ;  /* 0x0000df00ff017b82 */ /* 0x000fe20000000800 */
[----:B------:R-:W0:Y:S07]  /*0010*/  S2R R2, SR_TID.Y ;  /* 0x0000000000027919 */ /* 0x000e2e0000002200 */
[----:B------:R-:W1:Y:S01]  /*0020*/  LDC R0, c[0x0][0x360] ;  /* 0x0000d800ff007b82 */ /* 0x000e620000000800 */
[----:B------:R-:W2:Y:S01]  /*0030*/  LDCU.64 UR6, c[0x0][0x390] ;  /* 0x00007200ff0677ac */ /* 0x000ea20008000a00 */
[----:B------:R-:W1:Y:S06]  /*0040*/  S2R R5, SR_TID.X ;  /* 0x0000000000057919 */ /* 0x000e6c0000002100 */
[----:B------:R-:W0:Y:S08]  /*0050*/  S2UR UR5, SR_CTAID.Y ;  /* 0x00000000000579c3 */ /* 0x000e300000002600 */
[----:B------:R-:W0:Y:S08]  /*0060*/  LDC R3, c[0x0][0x364] ;  /* 0x0000d900ff037b82 */ /* 0x000e300000000800 */
[----:B------:R-:W1:Y:S01]  /*0070*/  S2UR UR4, SR_CTAID.X ;  /* 0x00000000000479c3 */ /* 0x000e620000002500 */
[----:B0-----:R-:W-:-:S05]  /*0080*/  IMAD R3, R3, UR5, R2 ;  /* 0x0000000503037c24 */ /* 0x001fca000f8e0202 */
[----:B--2---:R-:W-:Y:S01]  /*0090*/  ISETP.GE.AND P0, PT, R3, UR7, PT ;  /* 0x0000000703007c0c */ /* 0x004fe2000bf06270 */
[----:B-1----:R-:W-:-:S05]  /*00a0*/  IMAD R0, R0, UR4, R5 ;  /* 0x0000000400007c24 */ /* 0x002fca000f8e0205 */
[----:B------:R-:W-:-:S13]  /*00b0*/  ISETP.GE.OR P0, PT, R0, UR6, P0 ;  /* 0x0000000600007c0c */ /* 0x000fda0008706670 */
[----:B------:R-:W-:Y:S05]  /*00c0*/  @P0 EXIT ;  /* 0x000000000000094d */ /* 0x000fea0003800000 */
[----:B------:R-:W0:Y:S01]  /*00d0*/  LDCU.128 UR8, c[0x0][0x380] ;  /* 0x00007000ff0877ac */ /* 0x000e220008000c00 */
[----:B------:R-:W-:Y:S01]  /*00e0*/  IMAD R0, R3, UR6, R0 ;  /* 0x0000000603007c24 */ /* 0x000fe2000f8e0200 */
[----:B------:R-:W1:Y:S03]  /*00f0*/  LDCU.64 UR4, c[0x0][0x358] ;  /* 0x00006b00ff0477ac */ /* 0x000e660008000a00 */
[----:B------:R-:W-:-:S05]  /*0100*/  IMAD R3, R0, 0x3, RZ ;  /* 0x0000000300037824 */ /* 0x000fca00078e02ff */
[----:B0-----:R-:W-:-:S04]  /*0110*/  IADD3 R2, P0, PT, R3, UR8, RZ ;  /* 0x0000000803027c10 */ /* 0x001fc8000ff1e0ff */
[----:B------:R-:W-:-:S05]  /*0120*/  LEA.HI.X.SX32 R3, R3, UR9, 0x1, P0 ;  /* 0x0000000903037c11 */ /* 0x000fca00080f0eff */
[----:B-1----:R-:W2:Y:S04]  /*0130*/  LDG.E.U8 R11, desc[UR4][R2.64+0x1] ;  /* 0x00000104020b7981 */ /* 0x002ea8000c1e1100 */
[----:B------:R-:W3:Y:S04]  /*0140*/  LDG.E.U8 R10, desc[UR4][R2.64] ;  /* 0x00000004020a7981 */ /* 0x000ee8000c1e1100 */
[----:B------:R0:W4:Y:S01]  /*0150*/  LDG.E.U8 R8, desc[UR4][R2.64+0x2] ;  /* 0x0000020402087981 */ /* 0x000122000c1e1100 */
[----:B------:R-:W-:Y:S01]  /*0160*/  UMOV UR8, 0xeb851eb8 ;  /* 0xeb851eb800087882 */ /* 0x000fe20000000000 */
[----:B------:R-:W-:Y:S01]  /*0170*/  UMOV UR9, 0x3fe6b851 ;  /* 0x3fe6b85100097882 */ /* 0x000fe20000000000 */
[----:B0-----:R-:W-:-:S04]  /*0180*/  IADD3 R2, P0, PT, R0, UR10, RZ ;  /* 0x0000000a00027c10 */ /* 0x001fc8000ff1e0ff */
[----:B------:R-:W-:Y:S01]  /*0190*/  LEA.HI.X.SX32 R3, R0, UR11, 0x1, P0 ;  /* 0x0000000b00037c11 */ /* 0x000fe200080f0eff */
[----:B--2---:R-:W0:Y:S08]  /*01a0*/  I2F.F64.U16 R6, R11 ;  /* 0x0000000b00067312 */ /* 0x004e300000101800 */
[----:B---3--:R-:W1:Y:S01]  /*01b0*/  I2F.F64.U16 R4, R10 ;  /* 0x0000000a00047312 */ /* 0x008e620000101800 */
[----:B0-----:R-:W-:-:S07]  /*01c0*/  DMUL R6, R6, UR8 ;  /* 0x0000000806067c28 */ /* 0x001fce0008000000 */
[----:B----4-:R-:W0:Y:S01]  /*01d0*/  I2F.F64.U16 R8, R8 ;  /* 0x0000000800087312 */ /* 0x010e220000101800 */
[----:B------:R-:W-:Y:S01]  /*01e0*/  UMOV UR8, 0xae147ae1 ;  /* 0xae147ae100087882 */ /* 0x000fe20000000000 */
[----:B------:R-:W-:Y:S02]  /*01f0*/  UMOV UR9, 0x3fcae147 ;  /* 0x3fcae14700097882 */ /* 0x000fe40000000000 */
[----:B-1----:R-:W-:Y:S01]  /*0200*/  DFMA R4, R4, UR8, R6 ;  /* 0x0000000804047c2b */ /* 0x002fe20008000006 */
[----:B------:R-:W-:Y:S01]  /*0210*/  UMOV UR8, 0x1eb851ec ;  /* 0x1eb851ec00087882 */ /* 0x000fe20000000000 */
[----:B------:R-:W-:-:S06]  /*0220*/  UMOV UR9, 0x3fb1eb85 ;  /* 0x3fb1eb8500097882 */ /* 0x000fcc0000000000 */
[----:B0-----:R-:W-:-:S10]  /*0230*/  DFMA R4, R8, UR8, R4 ;  /* 0x0000000808047c2b */ /* 0x001fd40008000004 */
[----:B------:R-:W0:Y:S02]  /*0240*/  F2I.U32.F64.TRUNC R5, R4 ;  /* 0x0000000400057311 */ /* 0x000e24000030d000 */
[----:B0-----:R-:W-:Y:S01]  /*0250*/  STG.E.U8 desc[UR4][R2.64], R5 ;  /* 0x0000000502007986 */ /* 0x001fe2000c101104 */
[----:B------:R-:W-:Y:S05]  /*0260*/  EXIT ;  /* 0x000000000000794d */ /* 0x000fea0003800000 */
.L_x_0:
[----:B------:R-:W-:-:S00]  /*0270*/  BRA `(.L_x_0) ;  /* 0xfffffffc00fc7947 */ /* 0x000fc0000383ffff */
[----:B------:R-:W-:-:S00]  /*0280*/  NOP ;  /* 0x0000000000007918 */ /* 0x000fc00000000000 */
[----:B------:R-:W-:-:S00]  /*0290*/  NOP ;  /* 0x0000000000007918 */ /* 0x000fc00000000000 */
[----:B------:R-:W-:-:S00]  /*02a0*/  NOP ;  /* 0x0000000000007918 */ /* 0x000fc00000000000 */
[----:B------:R-:W-:-:S00]  /*02b0*/  NOP ;  /* 0x0000000000007918 */ /* 0x000fc00000000000 */
[----:B------:R-:W-:-:S00]  /*02c0*/  NOP ;  /* 0x0000000000007918 */ /* 0x000fc00000000000 */
[----:B------:R-:W-:-:S00]  /*02d0*/  NOP ;  /* 0x0000000000007918 */ /* 0x000fc00000000000 */
[----:B------:R-:W-:-:S00]  /*02e0*/  NOP ;  /* 0x0000000000007918 */ /* 0x000fc00000000000 */
[----:B------:R-:W-:-:S00]  /*02f0*/  NOP ;  /* 0x0000000000007918 */ /* 0x000fc00000000000 */
.L_x_1:


//--------------------- .nv.shared.reserved.0     --------------------------
	.section	.nv.shared.reserved.0,"aw",@nobits
	.weak		__nv_reservedSMEM_offset_0_alias
	.size		__nv_reservedSMEM_offset_0_alias, 0, 64
	.other		__nv_reservedSMEM_offset_0_alias,@"STO_CUDA_RESERVED_SHARED STV_DEFAULT"
__nv_reservedSMEM_offset_0_alias:
	.zero		0
	.zero		64


//--------------------- .nv.constant0._Z16grayscale_kernelPhS_ii --------------------------
	.section	.nv.constant0._Z16grayscale_kernelPhS_ii,"a",@progbits
	.sectionflags	@""
	.align	4
.nv.constant0._Z16grayscale_kernelPhS_ii:
	.zero		920


//--------------------- SYMBOLS --------------------------

	.type		.nv.reservedSmem.offset0,@object
	.size		.nv.reservedSmem.offset0,0x4
